//
// Generated by NVIDIA NVVM Compiler
//
// Compiler Build ID: CL-36424714
// Cuda compilation tools, release 13.0, V13.0.88
// Based on NVVM 20.0.0
//

.version 9.0
.target sm_100
.address_size 64

	// .globl	_Z10reduction1Pdi
// _ZZ10reduction1PdiE6s_data has been demoted
// _ZZ6pi_gpuPddlE3sum has been demoted

.visible .entry _Z10reduction1Pdi(
	.param .u64 .ptr .align 1 _Z10reduction1Pdi_param_0,
	.param .u32 _Z10reduction1Pdi_param_1
)
{
	.reg .pred 	%p<6>;
	.reg .b32 	%r<13>;
	.reg .b32 	%f<7>;
	.reg .b64 	%rd<7>;
	.reg .b64 	%fd<6>;
	// demoted variable
	.shared .align 4 .b8 _ZZ10reduction1PdiE6s_data[2048];
	ld.param.u64 	%rd3, [_Z10reduction1Pdi_param_0];
	ld.param.u32 	%r6, [_Z10reduction1Pdi_param_1];
	cvta.to.global.u64 	%rd1, %rd3;
	mov.u32 	%r1, %tid.x;
	mul.wide.u32 	%rd4, %r1, 8;
	add.s64 	%rd2, %rd1, %rd4;
	ld.global.f64 	%fd1, [%rd2];
	cvt.rn.f32.f64 	%f1, %fd1;
	shl.b32 	%r7, %r1, 2;
	mov.u32 	%r8, _ZZ10reduction1PdiE6s_data;
	add.s32 	%r2, %r8, %r7;
	st.shared.f32 	[%r2], %f1;
	mov.u32 	%r12, %ntid.x;
	add.s32 	%r9, %r1, %r12;
	setp.ge.u32 	%p1, %r9, %r6;
	@%p1 bra 	$L__BB0_2;
	mul.wide.s32 	%rd5, %r12, 8;
	add.s64 	%rd6, %rd2, %rd5;
	ld.global.f64 	%fd2, [%rd6];
	cvt.f64.f32 	%fd3, %f1;
	add.f64 	%fd4, %fd2, %fd3;
	cvt.rn.f32.f64 	%f2, %fd4;
	st.shared.f32 	[%r2], %f2;
$L__BB0_2:
	bar.sync 	0;
	setp.lt.u32 	%p2, %r12, 2;
	@%p2 bra 	$L__BB0_6;
$L__BB0_3:
	shr.u32 	%r5, %r12, 1;
	setp.ge.u32 	%p3, %r1, %r5;
	@%p3 bra 	$L__BB0_5;
	shl.b32 	%r10, %r5, 2;
	add.s32 	%r11, %r2, %r10;
	ld.shared.f32 	%f3, [%r11];
	ld.shared.f32 	%f4, [%r2];
	add.f32 	%f5, %f3, %f4;
	st.shared.f32 	[%r2], %f5;
$L__BB0_5:
	bar.sync 	0;
	setp.gt.u32 	%p4, %r12, 3;
	mov.u32 	%r12, %r5;
	@%p4 bra 	$L__BB0_3;
$L__BB0_6:
	setp.ne.s32 	%p5, %r1, 0;
	@%p5 bra 	$L__BB0_8;
	ld.shared.f32 	%f6, [_ZZ10reduction1PdiE6s_data];
	cvt.f64.f32 	%fd5, %f6;
	st.global.f64 	[%rd1], %fd5;
$L__BB0_8:
	ret;

}
	// .globl	_Z6pi_gpuPddl
.visible .entry _Z6pi_gpuPddl(
	.param .u64 .ptr .align 1 _Z6pi_gpuPddl_param_0,
	.param .f64 _Z6pi_gpuPddl_param_1,
	.param .u64 _Z6pi_gpuPddl_param_2
)
{
	.reg .pred 	%p<7>;
	.reg .b32 	%r<14>;
	.reg .b64 	%rd<17>;
	.reg .b64 	%fd<16>;
	// demoted variable
	.shared .align 8 .b8 _ZZ6pi_gpuPddlE3sum[8192];
	ld.param.u64 	%rd9, [_Z6pi_gpuPddl_param_0];
	ld.param.f64 	%fd3, [_Z6pi_gpuPddl_param_1];
	ld.param.u64 	%rd10, [_Z6pi_gpuPddl_param_2];
	mov.u32 	%r1, %ctaid.x;
	mov.u32 	%r2, %ntid.x;
	mov.u32 	%r3, %tid.x;
	mad.lo.s32 	%r5, %r1, %r2, %r3;
	cvt.u64.u32 	%rd15, %r5;
	shl.b32 	%r6, %r3, 3;
	mov.u32 	%r7, _ZZ6pi_gpuPddlE3sum;
	add.s32 	%r4, %r7, %r6;
	mov.b64 	%rd11, 0;
	st.shared.u64 	[%r4], %rd11;
	setp.le.u64 	%p1, %rd10, %rd15;
	@%p1 bra 	$L__BB1_4;
	mov.u32 	%r8, %nctaid.x;
	mul.lo.s32 	%r9, %r8, %r2;
	cvt.u64.u32 	%rd2, %r9;
	mov.f64 	%fd15, 0d0000000000000000;
$L__BB1_2:
	cvt.rn.f64.u64 	%fd5, %rd15;
	add.f64 	%fd6, %fd5, 0d3FE0000000000000;
	mul.f64 	%fd7, %fd3, %fd6;
	fma.rn.f64 	%fd8, %fd7, %fd7, 0d3FF0000000000000;
	mov.f64 	%fd9, 0d4010000000000000;
	div.rn.f64 	%fd10, %fd9, %fd8;
	add.f64 	%fd15, %fd10, %fd15;
	add.s64 	%rd15, %rd15, %rd2;
	setp.lt.u64 	%p2, %rd15, %rd10;
	@%p2 bra 	$L__BB1_2;
	st.shared.f64 	[%r4], %fd15;
$L__BB1_4:
	bar.sync 	0;
	setp.lt.u32 	%p3, %r2, 2;
	@%p3 bra 	$L__BB1_9;
	shr.u32 	%r10, %r2, 1;
	cvt.u64.u32 	%rd16, %r10;
	cvt.u64.u32 	%rd6, %r3;
$L__BB1_6:
	setp.le.u64 	%p4, %rd16, %rd6;
	@%p4 bra 	$L__BB1_8;
	cvt.u32.u64 	%r11, %rd16;
	shl.b32 	%r12, %r11, 3;
	add.s32 	%r13, %r4, %r12;
	ld.shared.f64 	%fd11, [%r13];
	ld.shared.f64 	%fd12, [%r4];
	add.f64 	%fd13, %fd11, %fd12;
	st.shared.f64 	[%r4], %fd13;
$L__BB1_8:
	bar.sync 	0;
	shr.u64 	%rd8, %rd16, 1;
	setp.gt.u64 	%p5, %rd16, 1;
	mov.u64 	%rd16, %rd8;
	@%p5 bra 	$L__BB1_6;
$L__BB1_9:
	setp.ne.s32 	%p6, %r3, 0;
	@%p6 bra 	$L__BB1_11;
	ld.shared.f64 	%fd14, [_ZZ6pi_gpuPddlE3sum];
	cvta.to.global.u64 	%rd12, %rd9;
	mul.wide.u32 	%rd13, %r1, 8;
	add.s64 	%rd14, %rd12, %rd13;
	st.global.f64 	[%rd14], %fd14;
$L__BB1_11:
	ret;

}


// ===== COMPILED SASS (sm_100) =====

	.target	sm_100

	.elftype	@"ET_EXEC"


//--------------------- .note.nv.tkinfo           --------------------------
	.section	.note.nv.tkinfo,"",@"SHT_NOTE"
	.sectionflags	@"SHF_NOTE_NV_TKINFO"
	.tkinfo
        /*0018*/ 	.word	0x00000002
        /*0030*/ 	.string	""
        /*0030*/ 	.string	"ptxas"
        /*0030*/ 	.string	"Cuda compilation tools, release 13.0, V13.0.88"
        /*0030*/ 	.string	"Build cuda_13.0.r13.0/compiler.36424714_0"
        /*0030*/ 	.string	"-arch sm_100 -m 64 "



//--------------------- .note.nv.cuinfo           --------------------------
	.section	.note.nv.cuinfo,"",@"SHT_NOTE"
	.sectionflags	@"SHF_NOTE_NV_CUINFO"
        /*0018*/ 	.short	0x0002
        /*001a*/ 	.short	0x0064
        /*001c*/ 	.short	0x0082
	.zero		2


//--------------------- .nv.info                  --------------------------
	.section	.nv.info,"",@"SHT_CUDA_INFO"
	.align	4


	//----- nvinfo : EIATTR_REGCOUNT
	.align		4
        /*0000*/ 	.byte	0x04, 0x2f
        /*0002*/ 	.short	(.L_1 - .L_0)
	.align		4
.L_0:
        /*0004*/ 	.word	index@(_Z10reduction1Pdi)
        /*0008*/ 	.word	0x00000012


	//----- nvinfo : EIATTR_FRAME_SIZE
	.align		4
.L_1:
        /*000c*/ 	.byte	0x04, 0x11
        /*000e*/ 	.short	(.L_3 - .L_2)
	.align		4
.L_2:
        /*0010*/ 	.word	index@(_Z10reduction1Pdi)
        /*0014*/ 	.word	0x00000000


	//----- nvinfo : EIATTR_REGCOUNT
	.align		4
.L_3:
        /*0018*/ 	.byte	0x04, 0x2f
        /*001a*/ 	.short	(.L_5 - .L_4)
	.align		4
.L_4:
        /*001c*/ 	.word	index@(_Z6pi_gpuPddl)
        /*0020*/ 	.word	0x0000001c


	//----- nvinfo : EIATTR_FRAME_SIZE
	.align		4
.L_5:
        /*0024*/ 	.byte	0x04, 0x11
        /*0026*/ 	.short	(.L_7 - .L_6)
	.align		4
.L_6:
        /*0028*/ 	.word	index@($__internal_0_$__cuda_sm20_div_rn_f64_full)
        /*002c*/ 	.word	0x00000000


	//----- nvinfo : EIATTR_FRAME_SIZE
	.align		4
.L_7:
        /*0030*/ 	.byte	0x04, 0x11
        /*0032*/ 	.short	(.L_9 - .L_8)
	.align		4
.L_8:
        /*0034*/ 	.word	index@(_Z6pi_gpuPddl)
        /*0038*/ 	.word	0x00000000


	//----- nvinfo : EIATTR_MIN_STACK_SIZE
	.align		4
.L_9:
        /*003c*/ 	.byte	0x04, 0x12
        /*003e*/ 	.short	(.L_11 - .L_10)
	.align		4
.L_10:
        /*0040*/ 	.word	index@(_Z6pi_gpuPddl)
        /*0044*/ 	.word	0x00000000


	//----- nvinfo : EIATTR_MIN_STACK_SIZE
	.align		4
.L_11:
        /*0048*/ 	.byte	0x04, 0x12
        /*004a*/ 	.short	(.L_13 - .L_12)
	.align		4
.L_12:
        /*004c*/ 	.word	index@(_Z10reduction1Pdi)
        /*0050*/ 	.word	0x00000000
.L_13:


//--------------------- .nv.compat                --------------------------
	.section	.nv.compat,"",@"SHT_CUDA_COMPAT_INFO"
	.align	4
        /*0000*/ 	.byte	0x02, 0x09, 0x00, 0x00, 0x02, 0x02, 0x01, 0x00, 0x02, 0x05, 0x05, 0x00, 0x03, 0x07, 0x01, 0x01
        /*0010*/ 	.byte	0x02, 0x03, 0x00, 0x00, 0x02, 0x06, 0x01, 0x00, 0x04, 0x0b, 0x08, 0x00, 0x01, 0x00, 0x00, 0x00
        /*0020*/ 	.byte	0x00, 0x00, 0x00, 0x00


//--------------------- .nv.info._Z6pi_gpuPddl    --------------------------
	.section	.nv.info._Z6pi_gpuPddl,"",@"SHT_CUDA_INFO"
	.sectionflags	@""
	.align	4


	//----- nvinfo : EIATTR_CUDA_API_VERSION
	.align		4
        /*0000*/ 	.byte	0x04, 0x37
        /*0002*/ 	.short	(.L_15 - .L_14)
.L_14:
        /*0004*/ 	.word	0x00000082


	//----- nvinfo : EIATTR_KPARAM_INFO
	.align		4
.L_15:
        /*0008*/ 	.byte	0x04, 0x17
        /*000a*/ 	.short	(.L_17 - .L_16)
.L_16:
        /*000c*/ 	.word	0x00000000
        /*0010*/ 	.short	0x0002
        /*0012*/ 	.short	0x0010
        /*0014*/ 	.byte	0x00, 0xf0, 0x21, 0x00


	//----- nvinfo : EIATTR_KPARAM_INFO
	.align		4
.L_17:
        /*0018*/ 	.byte	0x04, 0x17
        /*001a*/ 	.short	(.L_19 - .L_18)
.L_18:
        /*001c*/ 	.word	0x00000000
        /*0020*/ 	.short	0x0001
        /*0022*/ 	.short	0x0008
        /*0024*/ 	.byte	0x00, 0xf0, 0x21, 0x00


	//----- nvinfo : EIATTR_KPARAM_INFO
	.align		4
.L_19:
        /*0028*/ 	.byte	0x04, 0x17
        /*002a*/ 	.short	(.L_21 - .L_20)
.L_20:
        /*002c*/ 	.word	0x00000000
        /*0030*/ 	.short	0x0000
        /*0032*/ 	.short	0x0000
        /*0034*/ 	.byte	0x00, 0xf5, 0x21, 0x00


	//----- nvinfo : EIATTR_SPARSE_MMA_MASK
	.align		4
.L_21:
        /*0038*/ 	.byte	0x03, 0x50
        /*003a*/ 	.short	0x0000


	//----- nvinfo : EIATTR_MAXREG_COUNT
	.align		4
        /*003c*/ 	.byte	0x03, 0x1b
        /*003e*/ 	.short	0x00ff


	//----- nvinfo : EIATTR_NUM_BARRIERS
	.align		4
        /*0040*/ 	.byte	0x02, 0x4c
        /*0042*/ 	.byte	0x01
	.zero		1


	//----- nvinfo : EIATTR_MERCURY_ISA_VERSION
	.align		4
        /*0044*/ 	.byte	0x03, 0x5f
        /*0046*/ 	.short	0x0101


	//----- nvinfo : EIATTR_VRC_CTA_INIT_COUNT
	.align		4
        /*0048*/ 	.byte	0x02, 0x4a
	.zero		1
	.zero		1


	//----- nvinfo : EIATTR_EXIT_INSTR_OFFSETS
	.align		4
        /*004c*/ 	.byte	0x04, 0x1c
        /*004e*/ 	.short	(.L_23 - .L_22)


	//   ....[0]....
.L_22:
        /*0050*/ 	.word	0x000004c0


	//   ....[1]....
        /*0054*/ 	.word	0x00000550


	//----- nvinfo : EIATTR_CRS_STACK_SIZE
	.align		4
.L_23:
        /*0058*/ 	.byte	0x04, 0x1e
        /*005a*/ 	.short	(.L_25 - .L_24)
.L_24:
        /*005c*/ 	.word	0x00000000


	//----- nvinfo : EIATTR_CBANK_PARAM_SIZE
	.align		4
.L_25:
        /*0060*/ 	.byte	0x03, 0x19
        /*0062*/ 	.short	0x0018


	//----- nvinfo : EIATTR_PARAM_CBANK
	.align		4
        /*0064*/ 	.byte	0x04, 0x0a
        /*0066*/ 	.short	(.L_27 - .L_26)
	.align		4
.L_26:
        /*0068*/ 	.word	index@(.nv.constant0._Z6pi_gpuPddl)
        /*006c*/ 	.short	0x0380
        /*006e*/ 	.short	0x0018


	//----- nvinfo : EIATTR_SW_WAR
	.align		4
.L_27:
        /*0070*/ 	.byte	0x04, 0x36
        /*0072*/ 	.short	(.L_29 - .L_28)
.L_28:
        /*0074*/ 	.word	0x00000008
.L_29:


//--------------------- .nv.info._Z10reduction1Pdi --------------------------
	.section	.nv.info._Z10reduction1Pdi,"",@"SHT_CUDA_INFO"
	.sectionflags	@""
	.align	4


	//----- nvinfo : EIATTR_CUDA_API_VERSION
	.align		4
        /*0000*/ 	.byte	0x04, 0x37
        /*0002*/ 	.short	(.L_31 - .L_30)
.L_30:
        /*0004*/ 	.word	0x00000082


	//----- nvinfo : EIATTR_KPARAM_INFO
	.align		4
.L_31:
        /*0008*/ 	.byte	0x04, 0x17
        /*000a*/ 	.short	(.L_33 - .L_32)
.L_32:
        /*000c*/ 	.word	0x00000000
        /*0010*/ 	.short	0x0001
        /*0012*/ 	.short	0x0008
        /*0014*/ 	.byte	0x00, 0xf0, 0x11, 0x00


	//----- nvinfo : EIATTR_KPARAM_INFO
	.align		4
.L_33:
        /*0018*/ 	.byte	0x04, 0x17
        /*001a*/ 	.short	(.L_35 - .L_34)
.L_34:
        /*001c*/ 	.word	0x00000000
        /*0020*/ 	.short	0x0000
        /*0022*/ 	.short	0x0000
        /*0024*/ 	.byte	0x00, 0xf5, 0x21, 0x00


	//----- nvinfo : EIATTR_SPARSE_MMA_MASK
	.align		4
.L_35:
        /*0028*/ 	.byte	0x03, 0x50
        /*002a*/ 	.short	0x0000


	//----- nvinfo : EIATTR_MAXREG_COUNT
	.align		4
        /*002c*/ 	.byte	0x03, 0x1b
        /*002e*/ 	.short	0x00ff


	//----- nvinfo : EIATTR_NUM_BARRIERS
	.align		4
        /*0030*/ 	.byte	0x02, 0x4c
        /*0032*/ 	.byte	0x01
	.zero		1


	//----- nvinfo : EIATTR_MERCURY_ISA_VERSION
	.align		4
        /*0034*/ 	.byte	0x03, 0x5f
        /*0036*/ 	.short	0x0101


	//----- nvinfo : EIATTR_VRC_CTA_INIT_COUNT
	.align		4
        /*0038*/ 	.byte	0x02, 0x4a
	.zero		1
	.zero		1


	//----- nvinfo : EIATTR_EXIT_INSTR_OFFSETS
	.align		4
        /*003c*/ 	.byte	0x04, 0x1c
        /*003e*/ 	.short	(.L_37 - .L_36)


	//   ....[0]....
.L_36:
        /*0040*/ 	.word	0x00000260


	//   ....[1]....
        /*0044*/ 	.word	0x000002e0


	//----- nvinfo : EIATTR_CBANK_PARAM_SIZE
	.align		4
.L_37:
        /*0048*/ 	.byte	0x03, 0x19
        /*004a*/ 	.short	0x000c


	//----- nvinfo : EIATTR_PARAM_CBANK
	.align		4
        /*004c*/ 	.byte	0x04, 0x0a
        /*004e*/ 	.short	(.L_39 - .L_38)
	.align		4
.L_38:
        /*0050*/ 	.word	index@(.nv.constant0._Z10reduction1Pdi)
        /*0054*/ 	.short	0x0380
        /*0056*/ 	.short	0x000c


	//----- nvinfo : EIATTR_SW_WAR
	.align		4
.L_39:
        /*0058*/ 	.byte	0x04, 0x36
        /*005a*/ 	.short	(.L_41 - .L_40)
.L_40:
        /*005c*/ 	.word	0x00000008
.L_41:


//--------------------- .nv.callgraph             --------------------------
	.section	.nv.callgraph,"",@"SHT_CUDA_CALLGRAPH"
	.align	4
	.sectionentsize	8
	.align		4
        /*0000*/ 	.word	0x00000000
	.align		4
        /*0004*/ 	.word	0xffffffff
	.align		4
        /*0008*/ 	.word	0x00000000
	.align		4
        /*000c*/ 	.word	0xfffffffe
	.align		4
        /*0010*/ 	.word	0x00000000
	.align		4
        /*0014*/ 	.word	0xfffffffd
	.align		4
        /*0018*/ 	.word	0x00000000
	.align		4
        /*001c*/ 	.word	0xfffffffc


//--------------------- .text._Z6pi_gpuPddl       --------------------------
	.section	.text._Z6pi_gpuPddl,"ax",@progbits
	.align	128
        .global         _Z6pi_gpuPddl
        .type           _Z6pi_gpuPddl,@function
        .size           _Z6pi_gpuPddl,(.L_x_16 - _Z6pi_gpuPddl)
        .other          _Z6pi_gpuPddl,@"STO_CUDA_ENTRY STV_DEFAULT"
_Z6pi_gpuPddl:
.text._Z6pi_gpuPddl:
[----:B------:R-:W-:Y:S01]  /*0000*/  LDC R1, c[0x0][0x37c] ;  /* 0x0000df00ff017b82 */ /* 0x000fe20000000800 */
[----:B------:R-:W0:Y:S07]  /*0010*/  S2R R17, SR_TID.X ;  /* 0x0000000000117919 */ /* 0x000e2e0000002100 */
[----:B------:R-:W1:Y:S01]  /*0020*/  S2UR UR5, SR_CgaCtaId ;  /* 0x00000000000579c3 */ /* 0x000e620000008800 */
[----:B------:R-:W2:Y:S01]  /*0030*/  LDCU UR6, c[0x0][0x360] ;  /* 0x00006c00ff0677ac */ /* 0x000ea20008000800 */
[----:B------:R-:W-:Y:S01]  /*0040*/  BSSY.RECONVERGENT B0, `(.L_x_0) ;  /* 0x0000031000007945 */ /* 0x000fe20003800200 */
[----:B------:R-:W2:Y:S01]  /*0050*/  S2R R14, SR_CTAID.X ;  /* 0x00000000000e7919 */ /* 0x000ea20000002500 */
[----:B------:R-:W3:Y:S01]  /*0060*/  LDCU.64 UR8, c[0x0][0x390] ;  /* 0x00007200ff0877ac */ /* 0x000ee20008000a00 */
[----:B------:R-:W-:Y:S01]  /*0070*/  UMOV UR4, 0x400 ;  /* 0x0000040000047882 */ /* 0x000fe20000000000 */
[----:B------:R-:W4:Y:S01]  /*0080*/  LDCU.64 UR10, c[0x0][0x390] ;  /* 0x00007200ff0a77ac */ /* 0x000f220008000a00 */
[----:B-1----:R-:W-:-:S06]  /*0090*/  ULEA UR4, UR5, UR4, 0x18 ;  /* 0x0000000405047291 */ /* 0x002fcc000f8ec0ff */
[----:B0-----:R-:W-:Y:S01]  /*00a0*/  LEA R15, R17, UR4, 0x3 ;  /* 0x00000004110f7c11 */ /* 0x001fe2000f8e18ff */
[----:B--2---:R-:W-:-:S04]  /*00b0*/  IMAD R12, R14, UR6, R17 ;  /* 0x000000060e0c7c24 */ /* 0x004fc8000f8e0211 */
[----:B------:R0:W-:Y:S01]  /*00c0*/  STS.64 [R15], RZ ;  /* 0x000000ff0f007388 */ /* 0x0001e20000000a00 */
[----:B------:R-:W1:Y:S01]  /*00d0*/  LDCU.64 UR4, c[0x0][0x388] ;  /* 0x00007100ff0477ac */ /* 0x000e620008000a00 */
[----:B---3--:R-:W-:-:S04]  /*00e0*/  ISETP.GE.U32.AND P0, PT, R12, UR8, PT ;  /* 0x000000080c007c0c */ /* 0x008fc8000bf06070 */
[----:B------:R-:W-:-:S13]  /*00f0*/  ISETP.GE.U32.AND.EX P0, PT, RZ, UR9, PT, P0 ;  /* 0x00000009ff007c0c */ /* 0x000fda000bf06100 */
[----:B01--4-:R-:W-:Y:S05]  /*0100*/  @P0 BRA `(.L_x_1) ;  /* 0x0000000000900947 */ /* 0x013fea0003800000 */
[----:B------:R-:W0:Y:S01]  /*0110*/  LDC R0, c[0x0][0x370] ;  /* 0x0000dc00ff007b82 */ /* 0x000e220000000800 */
[----:B------:R-:W-:Y:S01]  /*0120*/  BSSY.RECONVERGENT B1, `(.L_x_2) ;  /* 0x0000021000017945 */ /* 0x000fe20003800200 */
[----:B------:R-:W-:Y:S01]  /*0130*/  IMAD.MOV.U32 R13, RZ, RZ, RZ ;  /* 0x000000ffff0d7224 */ /* 0x000fe200078e00ff */
[----:B------:R-:W-:Y:S01]  /*0140*/  CS2R R4, SRZ ;  /* 0x0000000000047805 */ /* 0x000fe2000001ff00 */
[----:B0-----:R-:W-:-:S07]  /*0150*/  IMAD R0, R0, UR6, RZ ;  /* 0x0000000600007c24 */ /* 0x001fce000f8e02ff */
.L_x_5:
[----:B------:R0:W1:Y:S01]  /*0160*/  I2F.F64.U64 R2, R12 ;  /* 0x0000000c00027312 */ /* 0x0000620000301800 */
[----:B------:R-:W-:Y:S01]  /*0170*/  BSSY.RECONVERGENT B2, `(.L_x_3) ;  /* 0x0000019000027945 */ /* 0x000fe20003800200 */
[----:B0-----:R-:W-:Y:S01]  /*0180*/  IADD3 R12, P0, PT, R0, R12, RZ ;  /* 0x0000000c000c7210 */ /* 0x001fe20007f1e0ff */
[----:B-1----:R-:W-:-:S04]  /*0190*/  DADD R2, R2, 0.5 ;  /* 0x3fe0000002027429 */ /* 0x002fc80000000000 */
[----:B------:R-:W-:Y:S01]  /*01a0*/  IMAD.X R13, RZ, RZ, R13, P0 ;  /* 0x000000ffff0d7224 */ /* 0x000fe200000e060d */
[----:B------:R-:W-:-:S04]  /*01b0*/  ISETP.GE.U32.AND P0, PT, R12, UR10, PT ;  /* 0x0000000a0c007c0c */ /* 0x000fc8000bf06070 */
[----:B------:R-:W-:Y:S01]  /*01c0*/  ISETP.GE.U32.AND.EX P0, PT, R13, UR11, PT, P0 ;  /* 0x0000000b0d007c0c */ /* 0x000fe2000bf06100 */
[----:B------:R-:W-:-:S08]  /*01d0*/  DMUL R2, R2, UR4 ;  /* 0x0000000402027c28 */ /* 0x000fd00008000000 */
[----:B------:R-:W-:Y:S01]  /*01e0*/  DFMA R6, R2, R2, 1 ;  /* 0x3ff000000206742b */ /* 0x000fe20000000002 */
[----:B------:R-:W-:-:S05]  /*01f0*/  IMAD.MOV.U32 R2, RZ, RZ, 0x1 ;  /* 0x00000001ff027424 */ /* 0x000fca00078e00ff */
[----:B------:R-:W0:Y:S02]  /*0200*/  MUFU.RCP64H R3, R7 ;  /* 0x0000000700037308 */ /* 0x000e240000001800 */
[----:B0-----:R-:W-:-:S08]  /*0210*/  DFMA R8, -R6, R2, 1 ;  /* 0x3ff000000608742b */ /* 0x001fd00000000102 */
[----:B------:R-:W-:-:S08]  /*0220*/  DFMA R8, R8, R8, R8 ;  /* 0x000000080808722b */ /* 0x000fd00000000008 */
[----:B------:R-:W-:-:S08]  /*0230*/  DFMA R8, R2, R8, R2 ;  /* 0x000000080208722b */ /* 0x000fd00000000002 */
[----:B------:R-:W-:-:S08]  /*0240*/  DFMA R2, -R6, R8, 1 ;  /* 0x3ff000000602742b */ /* 0x000fd00000000108 */
[----:B------:R-:W-:-:S08]  /*0250*/  DFMA R2, R8, R2, R8 ;  /* 0x000000020802722b */ /* 0x000fd00000000008 */
[----:B------:R-:W-:-:S08]  /*0260*/  DMUL R8, R2, 4 ;  /* 0x4010000002087828 */ /* 0x000fd00000000000 */
[----:B------:R-:W-:-:S08]  /*0270*/  DFMA R10, -R6, R8, 4 ;  /* 0x40100000060a742b */ /* 0x000fd00000000108 */
[----:B------:R-:W-:-:S10]  /*0280*/  DFMA R2, R2, R10, R8 ;  /* 0x0000000a0202722b */ /* 0x000fd40000000008 */
[----:B------:R-:W-:-:S05]  /*0290*/  FFMA R8, RZ, R7, R3 ;  /* 0x00000007ff087223 */ /* 0x000fca0000000003 */
[----:B------:R-:W-:-:S13]  /*02a0*/  FSETP.GT.AND P1, PT, |R8|, 1.469367938527859385e-39, PT ;  /* 0x001000000800780b */ /* 0x000fda0003f24200 */
[----:B------:R-:W-:Y:S05]  /*02b0*/  @P1 BRA `(.L_x_4) ;  /* 0x0000000000101947 */ /* 0x000fea0003800000 */
[----:B------:R-:W-:-:S07]  /*02c0*/  MOV R16, 0x2e0 ;  /* 0x000002e000107802 */ /* 0x000fce0000000f00 */
[----:B------:R-:W-:Y:S05]  /*02d0*/  CALL.REL.NOINC `($__internal_0_$__cuda_sm20_div_rn_f64_full) ;  /* 0x0000000000a07944 */ /* 0x000fea0003c00000 */
[----:B------:R-:W-:Y:S02]  /*02e0*/  IMAD.MOV.U32 R2, RZ, RZ, R20 ;  /* 0x000000ffff027224 */ /* 0x000fe400078e0014 */
[----:B------:R-:W-:-:S07]  /*02f0*/  IMAD.MOV.U32 R3, RZ, RZ, R21 ;  /* 0x000000ffff037224 */ /* 0x000fce00078e0015 */
.L_x_4:
[----:B------:R-:W-:Y:S05]  /*0300*/  BSYNC.RECONVERGENT B2 ;  /* 0x0000000000027941 */ /* 0x000fea0003800200 */
.L_x_3:
[----:B------:R-:W-:Y:S01]  /*0310*/  DADD R4, R2, R4 ;  /* 0x0000000002047229 */ /* 0x000fe20000000004 */
[----:B------:R-:W-:Y:S10]  /*0320*/  @!P0 BRA `(.L_x_5) ;  /* 0xfffffffc008c8947 */ /* 0x000ff4000383ffff */
[----:B------:R-:W-:Y:S05]  /*0330*/  BSYNC.RECONVERGENT B1 ;  /* 0x0000000000017941 */ /* 0x000fea0003800200 */
.L_x_2:
[----:B------:R0:W-:Y:S02]  /*0340*/  STS.64 [R15], R4 ;  /* 0x000000040f007388 */ /* 0x0001e40000000a00 */
.L_x_1:
[----:B------:R-:W-:Y:S05]  /*0350*/  BSYNC.RECONVERGENT B0 ;  /* 0x0000000000007941 */ /* 0x000fea0003800200 */
.L_x_0:
[----:B------:R-:W-:Y:S01]  /*0360*/  BAR.SYNC.DEFER_BLOCKING 0x0 ;  /* 0x0000000000007b1d */ /* 0x000fe20000010000 */
[----:B------:R-:W-:Y:S01]  /*0370*/  UISETP.GE.U32.AND UP0, UPT, UR6, 0x2, UPT ;  /* 0x000000020600788c */ /* 0x000fe2000bf06070 */
[----:B------:R-:W-:-:S08]  /*0380*/  ISETP.NE.AND P1, PT, R17, RZ, PT ;  /* 0x000000ff1100720c */ /* 0x000fd00003f25270 */
[----:B------:R-:W-:Y:S05]  /*0390*/  BRA.U !UP0, `(.L_x_6) ;  /* 0x0000000108487547 */ /* 0x000fea000b800000 */
[----:B------:R-:W-:Y:S01]  /*03a0*/  USHF.R.U32.HI UR4, URZ, 0x1, UR6 ;  /* 0x00000001ff047899 */ /* 0x000fe20008011606 */
[----:B------:R-:W-:-:S05]  /*03b0*/  IMAD.MOV.U32 R7, RZ, RZ, RZ ;  /* 0x000000ffff077224 */ /* 0x000fca00078e00ff */
[----:B------:R-:W-:-:S07]  /*03c0*/  IMAD.U32 R6, RZ, RZ, UR4 ;  /* 0x00000004ff067e24 */ /* 0x000fce000f8e00ff */
.L_x_7:
[----:B------:R-:W-:-:S04]  /*03d0*/  ISETP.GT.U32.AND P0, PT, R6, R17, PT ;  /* 0x000000110600720c */ /* 0x000fc80003f04070 */
[----:B------:R-:W-:-:S13]  /*03e0*/  ISETP.GT.U32.AND.EX P0, PT, R7, RZ, PT, P0 ;  /* 0x000000ff0700720c */ /* 0x000fda0003f04100 */
[C---:B------:R-:W-:Y:S01]  /*03f0*/  @P0 IMAD R0, R6.reuse, 0x8, R15 ;  /* 0x0000000806000824 */ /* 0x040fe200078e020f */
[----:B0-----:R-:W-:Y:S04]  /*0400*/  @P0 LDS.64 R4, [R15] ;  /* 0x000000000f040984 */ /* 0x001fe80000000a00 */
[----:B------:R-:W0:Y:S02]  /*0410*/  @P0 LDS.64 R2, [R0] ;  /* 0x0000000000020984 */ /* 0x000e240000000a00 */
[----:B0-----:R-:W-:Y:S01]  /*0420*/  @P0 DADD R2, R2, R4 ;  /* 0x0000000002020229 */ /* 0x001fe20000000004 */
[--C-:B------:R-:W-:Y:S02]  /*0430*/  SHF.R.U32.HI R5, RZ, 0x1, R7.reuse ;  /* 0x00000001ff057819 */ /* 0x100fe40000011607 */
[----:B------:R-:W-:-:S04]  /*0440*/  SHF.R.U64 R4, R6, 0x1, R7 ;  /* 0x0000000106047819 */ /* 0x000fc80000001207 */
[----:B------:R1:W-:Y:S01]  /*0450*/  @P0 STS.64 [R15], R2 ;  /* 0x000000020f000388 */ /* 0x0003e20000000a00 */
[----:B------:R-:W-:Y:S01]  /*0460*/  BAR.SYNC.DEFER_BLOCKING 0x0 ;  /* 0x0000000000007b1d */ /* 0x000fe20000010000 */
[----:B------:R-:W-:Y:S01]  /*0470*/  ISETP.GT.U32.AND P0, PT, R6, 0x1, PT ;  /* 0x000000010600780c */ /* 0x000fe20003f04070 */
[----:B------:R-:W-:-:S03]  /*0480*/  IMAD.MOV.U32 R6, RZ, RZ, R4 ;  /* 0x000000ffff067224 */ /* 0x000fc600078e0004 */
[----:B------:R-:W-:Y:S01]  /*0490*/  ISETP.GT.U32.AND.EX P0, PT, R7, RZ, PT, P0 ;  /* 0x000000ff0700720c */ /* 0x000fe20003f04100 */
[----:B------:R-:W-:-:S12]  /*04a0*/  IMAD.MOV.U32 R7, RZ, RZ, R5 ;  /* 0x000000ffff077224 */ /* 0x000fd800078e0005 */
[----:B-1----:R-:W-:Y:S05]  /*04b0*/  @P0 BRA `(.L_x_7) ;  /* 0xfffffffc00c40947 */ /* 0x002fea000383ffff */
.L_x_6:
[----:B------:R-:W-:Y:S05]  /*04c0*/  @P1 EXIT ;  /* 0x000000000000194d */ /* 0x000fea0003800000 */
[----:B------:R-:W1:Y:S01]  /*04d0*/  S2UR UR5, SR_CgaCtaId ;  /* 0x00000000000579c3 */ /* 0x000e620000008800 */
[----:B------:R-:W-:-:S07]  /*04e0*/  UMOV UR4, 0x400 ;  /* 0x0000040000047882 */ /* 0x000fce0000000000 */
[----:B0-----:R-:W0:Y:S01]  /*04f0*/  LDC.64 R4, c[0x0][0x380] ;  /* 0x0000e000ff047b82 */ /* 0x001e220000000a00 */
[----:B-1----:R-:W-:Y:S01]  /*0500*/  ULEA UR4, UR5, UR4, 0x18 ;  /* 0x0000000405047291 */ /* 0x002fe2000f8ec0ff */
[----:B0-----:R-:W-:-:S08]  /*0510*/  IMAD.WIDE.U32 R14, R14, 0x8, R4 ;  /* 0x000000080e0e7825 */ /* 0x001fd000078e0004 */
[----:B------:R-:W0:Y:S02]  /*0520*/  LDS.64 R2, [UR4] ;  /* 0x00000004ff027984 */ /* 0x000e240008000a00 */
[----:B------:R-:W0:Y:S02]  /*0530*/  LDCU.64 UR4, c[0x0][0x358] ;  /* 0x00006b00ff0477ac */ /* 0x000e240008000a00 */
[----:B0-----:R-:W-:Y:S01]  /*0540*/  STG.E.64 desc[UR4][R14.64], R2 ;  /* 0x000000020e007986 */ /* 0x001fe2000c101b04 */
[----:B------:R-:W-:Y:S05]  /*0550*/  EXIT ;  /* 0x000000000000794d */ /* 0x000fea0003800000 */
        .weak           $__internal_0_$__cuda_sm20_div_rn_f64_full
        .type           $__internal_0_$__cuda_sm20_div_rn_f64_full,@function
        .size           $__internal_0_$__cuda_sm20_div_rn_f64_full,(.L_x_16 - $__internal_0_$__cuda_sm20_div_rn_f64_full)
$__internal_0_$__cuda_sm20_div_rn_f64_full:
[C---:B------:R-:W-:Y:S01]  /*0560*/  FSETP.GEU.AND P1, PT, |R7|.reuse, 1.469367938527859385e-39, PT ;  /* 0x001000000700780b */ /* 0x040fe20003f2e200 */
[----:B------:R-:W-:Y:S01]  /*0570*/  IMAD.MOV.U32 R8, RZ, RZ, 0x1 ;  /* 0x00000001ff087424 */ /* 0x000fe200078e00ff */
[C---:B------:R-:W-:Y:S01]  /*0580*/  LOP3.LUT R2, R7.reuse, 0x800fffff, RZ, 0xc0, !PT ;  /* 0x800fffff07027812 */ /* 0x040fe200078ec0ff */
[----:B------:R-:W-:Y:S01]  /*0590*/  IMAD.MOV.U32 R23, RZ, RZ, 0x40100000 ;  /* 0x40100000ff177424 */ /* 0x000fe200078e00ff */
[----:B------:R-:W-:Y:S01]  /*05a0*/  LOP3.LUT R24, R7, 0x7ff00000, RZ, 0xc0, !PT ;  /* 0x7ff0000007187812 */ /* 0x000fe200078ec0ff */
[----:B------:R-:W-:Y:S01]  /*05b0*/  IMAD.MOV.U32 R22, RZ, RZ, 0x1ca00000 ;  /* 0x1ca00000ff167424 */ /* 0x000fe200078e00ff */
[----:B------:R-:W-:Y:S01]  /*05c0*/  LOP3.LUT R3, R2, 0x3ff00000, RZ, 0xfc, !PT ;  /* 0x3ff0000002037812 */ /* 0x000fe200078efcff */
[----:B------:R-:W-:Y:S01]  /*05d0*/  IMAD.MOV.U32 R2, RZ, RZ, R6 ;  /* 0x000000ffff027224 */ /* 0x000fe200078e0006 */
[----:B------:R-:W-:Y:S01]  /*05e0*/  ISETP.LE.U32.AND P2, PT, R24, 0x40100000, PT ;  /* 0x401000001800780c */ /* 0x000fe20003f43070 */
[----:B------:R-:W-:Y:S01]  /*05f0*/  VIADD R25, R23, 0xffffffff ;  /* 0xffffffff17197836 */ /* 0x000fe20000000000 */
[----:B------:R-:W-:Y:S03]  /*0600*/  BSSY.RECONVERGENT B3, `(.L_x_8) ;  /* 0x0000040000037945 */ /* 0x000fe60003800200 */
[----:B------:R-:W-:-:S06]  /*0610*/  @!P1 DMUL R2, R6, 8.98846567431157953865e+307 ;  /* 0x7fe0000006029828 */ /* 0x000fcc0000000000 */
[----:B------:R-:W0:Y:S04]  /*0620*/  MUFU.RCP64H R9, R3 ;  /* 0x0000000300097308 */ /* 0x000e280000001800 */
[----:B------:R-:W-:Y:S02]  /*0630*/  @!P1 LOP3.LUT R24, R3, 0x7ff00000, RZ, 0xc0, !PT ;  /* 0x7ff0000003189812 */ /* 0x000fe400078ec0ff */
[----:B------:R-:W-:-:S03]  /*0640*/  ISETP.GT.U32.AND P1, PT, R25, 0x7feffffe, PT ;  /* 0x7feffffe1900780c */ /* 0x000fc60003f24070 */
[----:B------:R-:W-:-:S05]  /*0650*/  VIADD R25, R24, 0xffffffff ;  /* 0xffffffff18197836 */ /* 0x000fca0000000000 */
[----:B------:R-:W-:Y:S01]  /*0660*/  ISETP.GT.U32.OR P1, PT, R25, 0x7feffffe, P1 ;  /* 0x7feffffe1900780c */ /* 0x000fe20000f24470 */
[----:B0-----:R-:W-:-:S08]  /*0670*/  DFMA R10, R8, -R2, 1 ;  /* 0x3ff00000080a742b */ /* 0x001fd00000000802 */
[----:B------:R-:W-:-:S08]  /*0680*/  DFMA R10, R10, R10, R10 ;  /* 0x0000000a0a0a722b */ /* 0x000fd0000000000a */
[----:B------:R-:W-:-:S08]  /*0690*/  DFMA R8, R8, R10, R8 ;  /* 0x0000000a0808722b */ /* 0x000fd00000000008 */
[----:B------:R-:W-:-:S08]  /*06a0*/  DFMA R10, R8, -R2, 1 ;  /* 0x3ff00000080a742b */ /* 0x000fd00000000802 */
[----:B------:R-:W-:Y:S01]  /*06b0*/  DFMA R10, R8, R10, R8 ;  /* 0x0000000a080a722b */ /* 0x000fe20000000008 */
[----:B------:R-:W-:Y:S01]  /*06c0*/  SEL R9, R22, 0x63400000, !P2 ;  /* 0x6340000016097807 */ /* 0x000fe20005000000 */
[----:B------:R-:W-:-:S06]  /*06d0*/  IMAD.MOV.U32 R8, RZ, RZ, RZ ;  /* 0x000000ffff087224 */ /* 0x000fcc00078e00ff */
[----:B------:R-:W-:-:S08]  /*06e0*/  DMUL R18, R10, R8 ;  /* 0x000000080a127228 */ /* 0x000fd00000000000 */
[----:B------:R-:W-:-:S08]  /*06f0*/  DFMA R20, R18, -R2, R8 ;  /* 0x800000021214722b */ /* 0x000fd00000000008 */
[----:B------:R-:W-:Y:S01]  /*0700*/  DFMA R10, R10, R20, R18 ;  /* 0x000000140a0a722b */ /* 0x000fe20000000012 */
[----:B------:R-:W-:Y:S10]  /*0710*/  @P1 BRA `(.L_x_9) ;  /* 0x0000000000741947 */ /* 0x000ff40003800000 */
[----:B------:R-:W-:Y:S01]  /*0720*/  LOP3.LUT R20, R7, 0x7ff00000, RZ, 0xc0, !PT ;  /* 0x7ff0000007147812 */ /* 0x000fe200078ec0ff */
[----:B------:R-:W-:-:S03]  /*0730*/  IMAD.MOV.U32 R18, RZ, RZ, 0x40100000 ;  /* 0x40100000ff127424 */ /* 0x000fc600078e00ff */
[----:B------:R-:W-:Y:S01]  /*0740*/  ISETP.LE.U32.AND P1, PT, R20, 0x40100000, PT ;  /* 0x401000001400780c */ /* 0x000fe20003f23070 */
[----:B------:R-:W-:-:S05]  /*0750*/  IMAD.MOV R19, RZ, RZ, -R20 ;  /* 0x000000ffff137224 */ /* 0x000fca00078e0a14 */
[----:B------:R-:W-:Y:S02]  /*0760*/  VIADDMNMX R18, R19, R18, 0xb9600000, !PT ;  /* 0xb960000013127446 */ /* 0x000fe40007800112 */
[----:B------:R-:W-:Y:S02]  /*0770*/  SEL R19, R22, 0x63400000, !P1 ;  /* 0x6340000016137807 */ /* 0x000fe40004800000 */
[----:B------:R-:W-:-:S05]  /*0780*/  VIMNMX R18, PT, PT, R18, 0x46a00000, PT ;  /* 0x46a0000012127848 */ /* 0x000fca0003fe0100 */
[----:B------:R-:W-:Y:S02]  /*0790*/  IMAD.IADD R22, R18, 0x1, -R19 ;  /* 0x0000000112167824 */ /* 0x000fe400078e0a13 */
[----:B------:R-:W-:Y:S02]  /*07a0*/  IMAD.MOV.U32 R18, RZ, RZ, RZ ;  /* 0x000000ffff127224 */ /* 0x000fe400078e00ff */
[----:B------:R-:W-:-:S06]  /*07b0*/  VIADD R19, R22, 0x7fe00000 ;  /* 0x7fe0000016137836 */ /* 0x000fcc0000000000 */
[----:B------:R-:W-:-:S10]  /*07c0*/  DMUL R20, R10, R18 ;  /* 0x000000120a147228 */ /* 0x000fd40000000000 */
[----:B------:R-:W-:-:S13]  /*07d0*/  FSETP.GTU.AND P1, PT, |R21|, 1.469367938527859385e-39, PT ;  /* 0x001000001500780b */ /* 0x000fda0003f2c200 */
[----:B------:R-:W-:Y:S05]  /*07e0*/  @P1 BRA `(.L_x_10) ;  /* 0x0000000000841947 */ /* 0x000fea0003800000 */
[----:B------:R-:W-:Y:S01]  /*07f0*/  DFMA R2, R10, -R2, R8 ;  /* 0x800000020a02722b */ /* 0x000fe20000000008 */
[----:B------:R-:W-:-:S09]  /*0800*/  IMAD.MOV.U32 R18, RZ, RZ, RZ ;  /* 0x000000ffff127224 */ /* 0x000fd200078e00ff */
[C---:B------:R-:W-:Y:S02]  /*0810*/  FSETP.NEU.AND P1, PT, R3.reuse, RZ, PT ;  /* 0x000000ff0300720b */ /* 0x040fe40003f2d000 */
[----:B------:R-:W-:-:S04]  /*0820*/  LOP3.LUT R7, R3, 0x80000000, R7, 0x48, !PT ;  /* 0x8000000003077812 */ /* 0x000fc800078e4807 */
[----:B------:R-:W-:-:S07]  /*0830*/  LOP3.LUT R19, R7, R19, RZ, 0xfc, !PT ;  /* 0x0000001307137212 */ /* 0x000fce00078efcff */
[----:B------:R-:W-:Y:S05]  /*0840*/  @!P1 BRA `(.L_x_10) ;  /* 0x00000000006c9947 */ /* 0x000fea0003800000 */
[----:B------:R-:W-:Y:S02]  /*0850*/  IMAD.MOV R3, RZ, RZ, -R22 ;  /* 0x000000ffff037224 */ /* 0x000fe400078e0a16 */
[----:B------:R-:W-:-:S06]  /*0860*/  IMAD.MOV.U32 R2, RZ, RZ, RZ ;  /* 0x000000ffff027224 */ /* 0x000fcc00078e00ff */
[----:B------:R-:W-:Y:S02]  /*0870*/  DFMA R2, R20, -R2, R10 ;  /* 0x800000021402722b */ /* 0x000fe4000000000a */
[----:B------:R-:W-:-:S04]  /*0880*/  DMUL.RP R10, R10, R18 ;  /* 0x000000120a0a7228 */ /* 0x000fc80000008000 */
[----:B------:R-:W-:-:S04]  /*0890*/  IADD3 R2, PT, PT, -R22, -0x43300000, RZ ;  /* 0xbcd0000016027810 */ /* 0x000fc80007ffe1ff */
[----:B------:R-:W-:Y:S02]  /*08a0*/  FSETP.NEU.AND P1, PT, |R3|, R2, PT ;  /* 0x000000020300720b */ /* 0x000fe40003f2d200 */
[----:B------:R-:W-:Y:S02]  /*08b0*/  LOP3.LUT R7, R11, R7, RZ, 0x3c, !PT ;  /* 0x000000070b077212 */ /* 0x000fe400078e3cff */
[----:B------:R-:W-:Y:S02]  /*08c0*/  FSEL R20, R10, R20, !P1 ;  /* 0x000000140a147208 */ /* 0x000fe40004800000 */
[----:B------:R-:W-:Y:S01]  /*08d0*/  FSEL R21, R7, R21, !P1 ;  /* 0x0000001507157208 */ /* 0x000fe20004800000 */
[----:B------:R-:W-:Y:S06]  /*08e0*/  BRA `(.L_x_10) ;  /* 0x0000000000447947 */ /* 0x000fec0003800000 */
.L_x_9:
[----:B------:R-:W-:-:S14]  /*08f0*/  DSETP.NAN.AND P1, PT, R6, R6, PT ;  /* 0x000000060600722a */ /* 0x000fdc0003f28000 */
[----:B------:R-:W-:Y:S05]  /*0900*/  @P1 BRA `(.L_x_11) ;  /* 0x0000000000341947 */ /* 0x000fea0003800000 */
[----:B------:R-:W-:Y:S01]  /*0910*/  ISETP.NE.AND P1, PT, R23, R24, PT ;  /* 0x000000181700720c */ /* 0x000fe20003f25270 */
[----:B------:R-:W-:Y:S02]  /*0920*/  IMAD.MOV.U32 R20, RZ, RZ, 0x0 ;  /* 0x00000000ff147424 */ /* 0x000fe400078e00ff */
[----:B------:R-:W-:-:S10]  /*0930*/  IMAD.MOV.U32 R21, RZ, RZ, -0x80000 ;  /* 0xfff80000ff157424 */ /* 0x000fd400078e00ff */
[----:B------:R-:W-:Y:S05]  /*0940*/  @!P1 BRA `(.L_x_10) ;  /* 0x00000000002c9947 */ /* 0x000fea0003800000 */
[----:B------:R-:W-:Y:S02]  /*0950*/  ISETP.NE.AND P1, PT, R23, 0x7ff00000, PT ;  /* 0x7ff000001700780c */ /* 0x000fe40003f25270 */
[----:B------:R-:W-:Y:S02]  /*0960*/  LOP3.LUT R6, R7, 0x40100000, RZ, 0x3c, !PT ;  /* 0x4010000007067812 */ /* 0x000fe400078e3cff */
[----:B------:R-:W-:Y:S02]  /*0970*/  ISETP.EQ.OR P1, PT, R24, RZ, !P1 ;  /* 0x000000ff1800720c */ /* 0x000fe40004f22670 */
[----:B------:R-:W-:-:S11]  /*0980*/  LOP3.LUT R21, R6, 0x80000000, RZ, 0xc0, !PT ;  /* 0x8000000006157812 */ /* 0x000fd600078ec0ff */
[----:B------:R-:W-:Y:S01]  /*0990*/  @P1 LOP3.LUT R2, R21, 0x7ff00000, RZ, 0xfc, !PT ;  /* 0x7ff0000015021812 */ /* 0x000fe200078efcff */
[----:B------:R-:W-:Y:S02]  /*09a0*/  @!P1 IMAD.MOV.U32 R20, RZ, RZ, RZ ;  /* 0x000000ffff149224 */ /* 0x000fe400078e00ff */
[----:B------:R-:W-:Y:S02]  /*09b0*/  @P1 IMAD.MOV.U32 R20, RZ, RZ, RZ ;  /* 0x000000ffff141224 */ /* 0x000fe400078e00ff */
[----:B------:R-:W-:Y:S01]  /*09c0*/  @P1 IMAD.MOV.U32 R21, RZ, RZ, R2 ;  /* 0x000000ffff151224 */ /* 0x000fe200078e0002 */
[----:B------:R-:W-:Y:S06]  /*09d0*/  BRA `(.L_x_10) ;  /* 0x0000000000087947 */ /* 0x000fec0003800000 */
.L_x_11:
[----:B------:R-:W-:Y:S01]  /*09e0*/  LOP3.LUT R21, R7, 0x80000, RZ, 0xfc, !PT ;  /* 0x0008000007157812 */ /* 0x000fe200078efcff */
[----:B------:R-:W-:-:S07]  /*09f0*/  IMAD.MOV.U32 R20, RZ, RZ, R6 ;  /* 0x000000ffff147224 */ /* 0x000fce00078e0006 */
.L_x_10:
[----:B------:R-:W-:Y:S05]  /*0a00*/  BSYNC.RECONVERGENT B3 ;  /* 0x0000000000037941 */ /* 0x000fea0003800200 */
.L_x_8:
[----:B------:R-:W-:Y:S02]  /*0a10*/  IMAD.MOV.U32 R2, RZ, RZ, R16 ;  /* 0x000000ffff027224 */ /* 0x000fe400078e0010 */
[----:B------:R-:W-:-:S04]  /*0a20*/  IMAD.MOV.U32 R3, RZ, RZ, 0x0 ;  /* 0x00000000ff037424 */ /* 0x000fc800078e00ff */
[----:B------:R-:W-:Y:S05]  /*0a30*/  RET.REL.NODEC R2 `(_Z6pi_gpuPddl) ;  /* 0xfffffff402707950 */ /* 0x000fea0003c3ffff */
.L_x_12:
[----:B------:R-:W-:-:S00]  /*0a40*/  BRA `(.L_x_12) ;  /* 0xfffffffc00fc7947 */ /* 0x000fc0000383ffff */
[----:B------:R-:W-:-:S00]  /*0a50*/  NOP ;  /* 0x0000000000007918 */ /* 0x000fc00000000000 */
        /* <DEDUP_REMOVED lines=10> */
.L_x_16:


//--------------------- .text._Z10reduction1Pdi   --------------------------
	.section	.text._Z10reduction1Pdi,"ax",@progbits
	.align	128
        .global         _Z10reduction1Pdi
        .type           _Z10reduction1Pdi,@function
        .size           _Z10reduction1Pdi,(.L_x_18 - _Z10reduction1Pdi)
        .other          _Z10reduction1Pdi,@"STO_CUDA_ENTRY STV_DEFAULT"
_Z10reduction1Pdi:
.text._Z10reduction1Pdi:
[----:B------:R-:W-:Y:S01]  /*0000*/  LDC R1, c[0x0][0x37c] ;  /* 0x0000df00ff017b82 */ /* 0x000fe20000000800 */
[----:B------:R-:W0:Y:S07]  /*0010*/  S2R R13, SR_TID.X ;  /* 0x00000000000d7919 */ /* 0x000e2e0000002100 */
[----:B------:R-:W0:Y:S01]  /*0020*/  LDC.64 R2, c[0x0][0x380] ;  /* 0x0000e000ff027b82 */ /* 0x000e220000000a00 */
[----:B------:R-:W1:Y:S01]  /*0030*/  LDCU.64 UR6, c[0x0][0x358] ;  /* 0x00006b00ff0677ac */ /* 0x000e620008000a00 */
[----:B------:R-:W2:Y:S01]  /*0040*/  LDCU UR4, c[0x0][0x360] ;  /* 0x00006c00ff0477ac */ /* 0x000ea20008000800 */
[----:B------:R-:W3:Y:S01]  /*0050*/  LDCU UR5, c[0x0][0x388] ;  /* 0x00007100ff0577ac */ /* 0x000ee20008000800 */
[----:B0-----:R-:W-:-:S05]  /*0060*/  IMAD.WIDE.U32 R2, R13, 0x8, R2 ;  /* 0x000000080d027825 */ /* 0x001fca00078e0002 */
[----:B-1----:R-:W4:Y:S01]  /*0070*/  LDG.E.64 R4, desc[UR6][R2.64] ;  /* 0x0000000602047981 */ /* 0x002f22000c1e1b00 */
[----:B--2---:R-:W-:Y:S02]  /*0080*/  VIADD R0, R13, UR4 ;  /* 0x000000040d007c36 */ /* 0x004fe40008000000 */
[----:B------:R-:W-:-:S03]  /*0090*/  IMAD.U32 R11, RZ, RZ, UR4 ;  /* 0x00000004ff0b7e24 */ /* 0x000fc6000f8e00ff */
[----:B---3--:R-:W-:-:S13]  /*00a0*/  ISETP.GE.U32.AND P0, PT, R0, UR5, PT ;  /* 0x0000000500007c0c */ /* 0x008fda000bf06070 */
[----:B------:R-:W-:-:S06]  /*00b0*/  @!P0 IMAD.WIDE R6, R11, 0x8, R2 ;  /* 0x000000080b068825 */ /* 0x000fcc00078e0202 */
[----:B------:R-:W2:Y:S01]  /*00c0*/  @!P0 LDG.E.64 R6, desc[UR6][R6.64] ;  /* 0x0000000606068981 */ /* 0x000ea2000c1e1b00 */
[----:B------:R-:W0:Y:S01]  /*00d0*/  S2UR UR5, SR_CgaCtaId ;  /* 0x00000000000579c3 */ /* 0x000e220000008800 */
[----:B------:R-:W-:Y:S01]  /*00e0*/  UMOV UR4, 0x400 ;  /* 0x0000040000047882 */ /* 0x000fe20000000000 */
[----:B------:R-:W-:Y:S01]  /*00f0*/  ISETP.GE.U32.AND P1, PT, R11, 0x2, PT ;  /* 0x000000020b00780c */ /* 0x000fe20003f26070 */
[----:B0-----:R-:W-:-:S06]  /*0100*/  ULEA UR4, UR5, UR4, 0x18 ;  /* 0x0000000405047291 */ /* 0x001fcc000f8ec0ff */
[----:B------:R-:W-:Y:S01]  /*0110*/  LEA R0, R13, UR4, 0x2 ;  /* 0x000000040d007c11 */ /* 0x000fe2000f8e10ff */
[----:B----4-:R-:W0:Y:S08]  /*0120*/  F2F.F32.F64 R4, R4 ;  /* 0x0000000400047310 */ /* 0x010e300000301000 */
[----:B0-----:R-:W2:Y:S01]  /*0130*/  @!P0 F2F.F64.F32 R8, R4 ;  /* 0x0000000400088310 */ /* 0x001ea20000201800 */
[----:B------:R-:W-:Y:S01]  /*0140*/  MOV R15, R4 ;  /* 0x00000004000f7202 */ /* 0x000fe20000000f00 */
[----:B--2---:R-:W-:-:S06]  /*0150*/  @!P0 DADD R8, R6, R8 ;  /* 0x0000000006088229 */ /* 0x004fcc0000000008 */
[----:B------:R-:W0:Y:S01]  /*0160*/  @!P0 F2F.F32.F64 R15, R8 ;  /* 0x00000008000f8310 */ /* 0x000e220000301000 */
[----:B------:R-:W-:Y:S01]  /*0170*/  ISETP.NE.AND P0, PT, R13, RZ, PT ;  /* 0x000000ff0d00720c */ /* 0x000fe20003f05270 */
[----:B0-----:R0:W-:Y:S01]  /*0180*/  STS [R0], R15 ;  /* 0x0000000f00007388 */ /* 0x0011e20000000800 */
[----:B------:R-:W-:Y:S06]  /*0190*/  BAR.SYNC.DEFER_BLOCKING 0x0 ;  /* 0x0000000000007b1d */ /* 0x000fec0000010000 */
[----:B------:R-:W-:Y:S05]  /*01a0*/  @!P1 BRA `(.L_x_13) ;  /* 0x00000000002c9947 */ /* 0x000fea0003800000 */
.L_x_14:
[----:B------:R-:W-:-:S04]  /*01b0*/  SHF.R.U32.HI R4, RZ, 0x1, R11 ;  /* 0x00000001ff047819 */ /* 0x000fc8000001160b */
[----:B------:R-:W-:-:S13]  /*01c0*/  ISETP.GE.U32.AND P1, PT, R13, R4, PT ;  /* 0x000000040d00720c */ /* 0x000fda0003f26070 */
[----:B------:R-:W-:Y:S01]  /*01d0*/  @!P1 IMAD R2, R4, 0x4, R0 ;  /* 0x0000000404029824 */ /* 0x000fe200078e0200 */
[----:B------:R-:W-:Y:S05]  /*01e0*/  @!P1 LDS R3, [R0] ;  /* 0x0000000000039984 */ /* 0x000fea0000000800 */
[----:B------:R-:W1:Y:S02]  /*01f0*/  @!P1 LDS R2, [R2] ;  /* 0x0000000002029984 */ /* 0x000e640000000800 */
[----:B-1----:R-:W-:-:S05]  /*0200*/  @!P1 FADD R3, R2, R3 ;  /* 0x0000000302039221 */ /* 0x002fca0000000000 */
[----:B------:R1:W-:Y:S01]  /*0210*/  @!P1 STS [R0], R3 ;  /* 0x0000000300009388 */ /* 0x0003e20000000800 */
[----:B------:R-:W-:Y:S01]  /*0220*/  BAR.SYNC.DEFER_BLOCKING 0x0 ;  /* 0x0000000000007b1d */ /* 0x000fe20000010000 */
[----:B------:R-:W-:Y:S02]  /*0230*/  ISETP.GT.U32.AND P1, PT, R11, 0x3, PT ;  /* 0x000000030b00780c */ /* 0x000fe40003f24070 */
[----:B------:R-:W-:-:S11]  /*0240*/  MOV R11, R4 ;  /* 0x00000004000b7202 */ /* 0x000fd60000000f00 */
[----:B-1----:R-:W-:Y:S05]  /*0250*/  @P1 BRA `(.L_x_14) ;  /* 0xfffffffc00d41947 */ /* 0x002fea000383ffff */
.L_x_13:
[----:B------:R-:W-:Y:S05]  /*0260*/  @P0 EXIT ;  /* 0x000000000000094d */ /* 0x000fea0003800000 */
[----:B------:R-:W1:Y:S01]  /*0270*/  S2UR UR5, SR_CgaCtaId ;  /* 0x00000000000579c3 */ /* 0x000e620000008800 */
[----:B------:R-:W-:-:S07]  /*0280*/  UMOV UR4, 0x400 ;  /* 0x0000040000047882 */ /* 0x000fce0000000000 */
[----:B------:R-:W2:Y:S01]  /*0290*/  LDC.64 R4, c[0x0][0x380] ;  /* 0x0000e000ff047b82 */ /* 0x000ea20000000a00 */
[----:B-1----:R-:W-:-:S09]  /*02a0*/  ULEA UR4, UR5, UR4, 0x18 ;  /* 0x0000000405047291 */ /* 0x002fd2000f8ec0ff */
[----:B------:R-:W1:Y:S02]  /*02b0*/  LDS R2, [UR4] ;  /* 0x00000004ff027984 */ /* 0x000e640008000800 */
[----:B-1----:R-:W2:Y:S02]  /*02c0*/  F2F.F64.F32 R2, R2 ;  /* 0x0000000200027310 */ /* 0x002ea40000201800 */
[----:B--2---:R-:W-:Y:S01]  /*02d0*/  STG.E.64 desc[UR6][R4.64], R2 ;  /* 0x0000000204007986 */ /* 0x004fe2000c101b06 */
[----:B------:R-:W-:Y:S05]  /*02e0*/  EXIT ;  /* 0x000000000000794d */ /* 0x000fea0003800000 */
.L_x_15:
        /* <DEDUP_REMOVED lines=9> */
.L_x_18:


//--------------------- .nv.shared._Z6pi_gpuPddl  --------------------------
	.section	.nv.shared._Z6pi_gpuPddl,"aw",@nobits
	.sectionflags	@""
	.align	8
.nv.shared._Z6pi_gpuPddl:
	.zero		9216


//--------------------- .nv.shared.reserved.0     --------------------------
	.section	.nv.shared.reserved.0,"aw",@nobits
	.weak		__nv_reservedSMEM_offset_0_alias
	.size		__nv_reservedSMEM_offset_0_alias, 0, 64
	.other		__nv_reservedSMEM_offset_0_alias,@"STO_CUDA_RESERVED_SHARED STV_DEFAULT"
__nv_reservedSMEM_offset_0_alias:
	.zero		0
	.zero		64


//--------------------- .nv.shared._Z10reduction1Pdi --------------------------
	.section	.nv.shared._Z10reduction1Pdi,"aw",@nobits
	.sectionflags	@""
	.align	4
.nv.shared._Z10reduction1Pdi:
	.zero		3072


//--------------------- .nv.constant0._Z6pi_gpuPddl --------------------------
	.section	.nv.constant0._Z6pi_gpuPddl,"a",@progbits
	.sectionflags	@""
	.align	4
.nv.constant0._Z6pi_gpuPddl:
	.zero		920


//--------------------- .nv.constant0._Z10reduction1Pdi --------------------------
	.section	.nv.constant0._Z10reduction1Pdi,"a",@progbits
	.sectionflags	@""
	.align	4
.nv.constant0._Z10reduction1Pdi:
	.zero		908


//--------------------- SYMBOLS --------------------------

	.type		.nv.reservedSmem.offset0,@object
	.size		.nv.reservedSmem.offset0,0x4
	.type		.nv.reservedSmem.cap,@object
	.size		.nv.reservedSmem.cap,0x4
